	.headerflags	@"EF_CUDA_TEXMODE_UNIFIED EF_CUDA_64BIT_ADDRESS EF_CUDA_ACCELERATORS EF_CUDA_SM90 EF_CUDA_VIRTUAL_SM(EF_CUDA_SM90)"
	.elftype	@"ET_EXEC"


//--------------------- .nv.info                  --------------------------
	.section	.nv.info,"",@"SHT_CUDA_INFO"
	.align	4


	//----- nvinfo : EIATTR_REGCOUNT
	.align		4
        /*0000*/ 	.byte	0x04, 0x2f
        /*0002*/ 	.short	(.L_3 - .L_2)
	.align		4
.L_2:
        /*0004*/ 	.word	index@(triton_poi_fused_add_div_mean_mul_pow_sqrt_2)
        /*0008*/ 	.word	0x0000001a


	//----- nvinfo : EIATTR_MIN_STACK_SIZE
	.align		4
.L_3:
        /*000c*/ 	.byte	0x04, 0x12
        /*000e*/ 	.short	(.L_5 - .L_4)
	.align		4
.L_4:
        /*0010*/ 	.word	index@(triton_poi_fused_add_div_mean_mul_pow_sqrt_2)
        /*0014*/ 	.word	0x00000000


	//----- nvinfo : EIATTR_FRAME_SIZE
	.align		4
.L_5:
        /*0018*/ 	.byte	0x04, 0x11
        /*001a*/ 	.short	(.L_7 - .L_6)
	.align		4
.L_6:
        /*001c*/ 	.word	index@(triton_poi_fused_add_div_mean_mul_pow_sqrt_2)
        /*0020*/ 	.word	0x00000000


	//----- nvinfo : EIATTR_MIN_STACK_SIZE
	.align		4
.L_7:
        /*0024*/ 	.byte	0x04, 0x12
        /*0026*/ 	.short	(.L_9 - .L_8)
	.align		4
.L_8:
        /*0028*/ 	.word	index@(triton_poi_fused_add_div_mean_mul_pow_sqrt_2)
        /*002c*/ 	.word	0x00000000
.L_9:


//--------------------- .nv.info.triton_poi_fused_add_div_mean_mul_pow_sqrt_2 --------------------------
	.section	.nv.info.triton_poi_fused_add_div_mean_mul_pow_sqrt_2,"",@"SHT_CUDA_INFO"
	.sectionflags	@""
	.align	4


	//----- nvinfo : EIATTR_CUDA_API_VERSION
	.align		4
        /*0000*/ 	.byte	0x04, 0x37
        /*0002*/ 	.short	(.L_11 - .L_10)
.L_10:
        /*0004*/ 	.word	0x0000007c


	//----- nvinfo : EIATTR_KPARAM_INFO
	.align		4
.L_11:
        /*0008*/ 	.byte	0x04, 0x17
        /*000a*/ 	.short	(.L_13 - .L_12)
.L_12:
        /*000c*/ 	.word	0x00000000
        /*0010*/ 	.short	0x0004
        /*0012*/ 	.short	0x0020
        /*0014*/ 	.byte	0x00, 0xf0, 0x11, 0x00


	//----- nvinfo : EIATTR_KPARAM_INFO
	.align		4
.L_13:
        /*0018*/ 	.byte	0x04, 0x17
        /*001a*/ 	.short	(.L_15 - .L_14)
.L_14:
        /*001c*/ 	.word	0x00000000
        /*0020*/ 	.short	0x0003
        /*0022*/ 	.short	0x0018
        /*0024*/ 	.byte	0x00, 0xf4, 0x21, 0x00


	//----- nvinfo : EIATTR_KPARAM_INFO
	.align		4
.L_15:
        /*0028*/ 	.byte	0x04, 0x17
        /*002a*/ 	.short	(.L_17 - .L_16)
.L_16:
        /*002c*/ 	.word	0x00000000
        /*0030*/ 	.short	0x0002
        /*0032*/ 	.short	0x0010
        /*0034*/ 	.byte	0x00, 0xf4, 0x21, 0x00


	//----- nvinfo : EIATTR_KPARAM_INFO
	.align		4
.L_17:
        /*0038*/ 	.byte	0x04, 0x17
        /*003a*/ 	.short	(.L_19 - .L_18)
.L_18:
        /*003c*/ 	.word	0x00000000
        /*0040*/ 	.short	0x0001
        /*0042*/ 	.short	0x0008
        /*0044*/ 	.byte	0x00, 0xf4, 0x21, 0x00


	//----- nvinfo : EIATTR_KPARAM_INFO
	.align		4
.L_19:
        /*0048*/ 	.byte	0x04, 0x17
        /*004a*/ 	.short	(.L_21 - .L_20)
.L_20:
        /*004c*/ 	.word	0x00000000
        /*0050*/ 	.short	0x0000
        /*0052*/ 	.short	0x0000
        /*0054*/ 	.byte	0x00, 0xf4, 0x21, 0x00


	//----- nvinfo : EIATTR_SPARSE_MMA_MASK
	.align		4
.L_21:
        /*0058*/ 	.byte	0x03, 0x50
        /*005a*/ 	.short	0x0000


	//----- nvinfo : EIATTR_MAXREG_COUNT
	.align		4
        /*005c*/ 	.byte	0x03, 0x1b
        /*005e*/ 	.short	0x00ff


	//----- nvinfo : EIATTR_EXIT_INSTR_OFFSETS
	.align		4
        /*0060*/ 	.byte	0x04, 0x1c
        /*0062*/ 	.short	(.L_23 - .L_22)


	//   ....[0]....
.L_22:
        /*0064*/ 	.word	0x00000460


	//   ....[1]....
        /*0068*/ 	.word	0x00000480


	//----- nvinfo : EIATTR_REQNTID
	.align		4
.L_23:
        /*006c*/ 	.byte	0x04, 0x10
        /*006e*/ 	.short	(.L_25 - .L_24)
.L_24:
        /*0070*/ 	.word	0x00000080
        /*0074*/ 	.word	0x00000001
        /*0078*/ 	.word	0x00000001


	//----- nvinfo : EIATTR_CBANK_PARAM_SIZE
	.align		4
.L_25:
        /*007c*/ 	.byte	0x03, 0x19
        /*007e*/ 	.short	0x0024


	//----- nvinfo : EIATTR_PARAM_CBANK
	.align		4
        /*0080*/ 	.byte	0x04, 0x0a
        /*0082*/ 	.short	(.L_27 - .L_26)
	.align		4
.L_26:
        /*0084*/ 	.word	index@(.nv.constant0.triton_poi_fused_add_div_mean_mul_pow_sqrt_2)
        /*0088*/ 	.short	0x0210
        /*008a*/ 	.short	0x0024


	//----- nvinfo : EIATTR_SW_WAR
	.align		4
.L_27:
        /*008c*/ 	.byte	0x04, 0x36
        /*008e*/ 	.short	(.L_29 - .L_28)
.L_28:
        /*0090*/ 	.word	0x00000008
.L_29:


//--------------------- .nv.callgraph             --------------------------
	.section	.nv.callgraph,"",@"SHT_CUDA_CALLGRAPH"
	.align	4
	.sectionentsize	8
	.align		4
        /*0000*/ 	.word	0x00000000
	.align		4
        /*0004*/ 	.word	0xffffffff
	.align		4
        /*0008*/ 	.word	0x00000000
	.align		4
        /*000c*/ 	.word	0xfffffffe
	.align		4
        /*0010*/ 	.word	0x00000000
	.align		4
        /*0014*/ 	.word	0xfffffffd
	.align		4
        /*0018*/ 	.word	0x00000000
	.align		4
        /*001c*/ 	.word	0xfffffffc


//--------------------- .nv.constant4             --------------------------
	.section	.nv.constant4,"a",@progbits
	.align	8
	.align		8
.nv.constant4:
        /*0000*/ 	.dword	_$_str
	.align		8
        /*0008*/ 	.dword	_$_str_$_2


//--------------------- .text.triton_poi_fused_add_div_mean_mul_pow_sqrt_2 --------------------------
	.section	.text.triton_poi_fused_add_div_mean_mul_pow_sqrt_2,"ax",@progbits
	.align	128
        .global         triton_poi_fused_add_div_mean_mul_pow_sqrt_2
        .type           triton_poi_fused_add_div_mean_mul_pow_sqrt_2,@function
        .size           triton_poi_fused_add_div_mean_mul_pow_sqrt_2,(.L_x_1 - triton_poi_fused_add_div_mean_mul_pow_sqrt_2)
        .other          triton_poi_fused_add_div_mean_mul_pow_sqrt_2,@"STO_CUDA_ENTRY STV_DEFAULT"
triton_poi_fused_add_div_mean_mul_pow_sqrt_2:
.text.triton_poi_fused_add_div_mean_mul_pow_sqrt_2:
[----:B------:R-:W0:Y:S02]  /*0000*/  LDC R1, c[0x0][0x28] ;  /* 0x00000a00ff017b82 */ /* 0x000e240000000800 */
[----:B------:R-:W1:Y:S01]  /*0010*/  S2R R0, SR_TID.X ;  /* 0x0000000000007919 */ /* 0x000e620000002100 */
[----:B------:R-:W2:Y:S01]  /*0020*/  LDC.64 R6, c[0x0][0x218] ;  /* 0x00008600ff067b82 */ /* 0x000ea20000000a00 */
[----:B------:R-:W-:Y:S01]  /*0030*/  CS2R R10, SRZ ;  /* 0x00000000000a7805 */ /* 0x000fe2000001ff00 */
[----:B------:R-:W-:Y:S01]  /*0040*/  ULDC.64 UR4, c[0x0][0x208] ;  /* 0x0000820000047ab9 */ /* 0x000fe20000000a00 */
[----:B------:R-:W3:Y:S01]  /*0050*/  S2R R3, SR_CTAID.X ;  /* 0x0000000000037919 */ /* 0x000ee20000002500 */
[----:B------:R-:W-:Y:S02]  /*0060*/  CS2R R12, SRZ ;  /* 0x00000000000c7805 */ /* 0x000fe4000001ff00 */
[----:B------:R-:W-:Y:S02]  /*0070*/  CS2R R14, SRZ ;  /* 0x00000000000e7805 */ /* 0x000fe4000001ff00 */
[----:B------:R-:W-:Y:S01]  /*0080*/  CS2R R16, SRZ ;  /* 0x0000000000107805 */ /* 0x000fe2000001ff00 */
[----:B------:R-:W4:Y:S08]  /*0090*/  LDC.64 R8, c[0x0][0x210] ;  /* 0x00008400ff087b82 */ /* 0x000f300000000a00 */
[----:B------:R-:W5:Y:S01]  /*00a0*/  LDC.64 R4, c[0x0][0x220] ;  /* 0x00008800ff047b82 */ /* 0x000f620000000a00 */
[----:B-1----:R-:W-:-:S04]  /*00b0*/  SHF.L.U32 R0, R0, 0x1, RZ ;  /* 0x0000000100007819 */ /* 0x002fc800000006ff */
[----:B------:R-:W-:-:S04]  /*00c0*/  LOP3.LUT R0, R0, 0xfe, RZ, 0xc0, !PT ;  /* 0x000000fe00007812 */ /* 0x000fc800078ec0ff */
[----:B---3--:R-:W-:-:S04]  /*00d0*/  LEA R0, R3, R0, 0x8 ;  /* 0x0000000003007211 */ /* 0x008fc800078e40ff */
[----:B------:R-:W-:Y:S02]  /*00e0*/  SHF.R.S32.HI R3, RZ, 0x1f, R0 ;  /* 0x0000001fff037819 */ /* 0x000fe40000011400 */
[----:B------:R-:W-:Y:S02]  /*00f0*/  ISETP.GE.AND P4, PT, R0, 0x100, PT ;  /* 0x000001000000780c */ /* 0x000fe40003f86270 */
[----:B------:R-:W-:-:S04]  /*0100*/  LEA.HI R3, R3, R0, RZ, 0x2 ;  /* 0x0000000003037211 */ /* 0x000fc800078f10ff */
[----:B------:R-:W-:-:S05]  /*0110*/  LOP3.LUT R23, R3, 0xfffffffc, RZ, 0xc0, !PT ;  /* 0xfffffffc03177812 */ /* 0x000fca00078ec0ff */
[----:B--2---:R-:W-:-:S05]  /*0120*/  IMAD.WIDE R20, R23, 0x4, R6 ;  /* 0x0000000417147825 */ /* 0x004fca00078e0206 */
[----:B------:R-:W2:Y:S04]  /*0130*/  @!P4 LDG.E.EL R10, desc[UR4][R20.64+0x4] ;  /* 0x00000404140ac981 */ /* 0x000ea8000c2e1900 */
[----:B------:R-:W3:Y:S04]  /*0140*/  @!P4 LDG.E.EL R11, desc[UR4][R20.64] ;  /* 0x00000004140bc981 */ /* 0x000ee8000c2e1900 */
[----:B------:R-:W3:Y:S04]  /*0150*/  @!P4 LDG.E.EL R12, desc[UR4][R20.64+0x4] ;  /* 0x00000404140cc981 */ /* 0x000ee8000c2e1900 */
[----:B------:R-:W3:Y:S04]  /*0160*/  @!P4 LDG.E.EL R14, desc[UR4][R20.64] ;  /* 0x00000004140ec981 */ /* 0x000ee8000c2e1900 */
[----:B------:R-:W3:Y:S04]  /*0170*/  @!P4 LDG.E.EL R13, desc[UR4][R20.64+0x8] ;  /* 0x00000804140dc981 */ /* 0x000ee8000c2e1900 */
[----:B------:R-:W3:Y:S04]  /*0180*/  @!P4 LDG.E.EL R16, desc[UR4][R20.64+0x8] ;  /* 0x000008041410c981 */ /* 0x000ee8000c2e1900 */
[----:B------:R-:W3:Y:S04]  /*0190*/  @!P4 LDG.E.EL R15, desc[UR4][R20.64+0xc] ;  /* 0x00000c04140fc981 */ /* 0x000ee8000c2e1900 */
[----:B------:R-:W3:Y:S01]  /*01a0*/  @!P4 LDG.E.EL R17, desc[UR4][R20.64+0xc] ;  /* 0x00000c041411c981 */ /* 0x000ee2000c2e1900 */
[----:B------:R-:W-:Y:S01]  /*01b0*/  CS2R R2, SRZ ;  /* 0x0000000000027805 */ /* 0x000fe2000001ff00 */
[----:B------:R-:W-:Y:S01]  /*01c0*/  IMAD.WIDE R18, R0, 0x4, R6 ;  /* 0x0000000400127825 */ /* 0x000fe200078e0206 */
[----:B------:R-:W-:-:S04]  /*01d0*/  IADD3 R23, R0, -R23, RZ ;  /* 0x8000001700177210 */ /* 0x000fc80007ffe0ff */
[----:B------:R-:W3:Y:S01]  /*01e0*/  @!P4 LDG.E.64 R2, desc[UR4][R18.64] ;  /* 0x000000041202c981 */ /* 0x000ee2000c1e1b00 */
[----:B----4-:R-:W-:Y:S01]  /*01f0*/  IMAD.WIDE R6, R23, 0x4, R8 ;  /* 0x0000000417067825 */ /* 0x010fe200078e0208 */
[----:B------:R-:W-:-:S03]  /*0200*/  CS2R R8, SRZ ;  /* 0x0000000000087805 */ /* 0x000fc6000001ff00 */
[----:B-----5:R-:W-:Y:S01]  /*0210*/  IMAD.WIDE R22, R23, 0x4, R4 ;  /* 0x0000000417167825 */ /* 0x020fe200078e0204 */
[----:B------:R-:W-:-:S04]  /*0220*/  CS2R R4, SRZ ;  /* 0x0000000000047805 */ /* 0x000fc8000001ff00 */
[----:B------:R-:W4:Y:S04]  /*0230*/  @!P4 LDG.E.EL.64 R8, desc[UR4][R22.64] ;  /* 0x000000041608c981 */ /* 0x000f28000c2e1b00 */
[----:B------:R1:W4:Y:S02]  /*0240*/  @!P4 LDG.E.EL.64 R4, desc[UR4][R6.64] ;  /* 0x000000040604c981 */ /* 0x000324000c2e1b00 */
[----:B-1----:R-:W1:Y:S01]  /*0250*/  LDC.64 R6, c[0x0][0x228] ;  /* 0x00008a00ff067b82 */ /* 0x002e620000000a00 */
[----:B--2---:R-:W-:-:S04]  /*0260*/  FMUL R10, R10, R10 ;  /* 0x0000000a0a0a7220 */ /* 0x004fc80000400000 */
[----:B---3--:R-:W-:Y:S01]  /*0270*/  FFMA R10, R11, R11, R10 ;  /* 0x0000000b0b0a7223 */ /* 0x008fe2000000000a */
[----:B------:R-:W-:-:S04]  /*0280*/  FMUL R11, R12, R12 ;  /* 0x0000000c0c0b7220 */ /* 0x000fc80000400000 */
[----:B------:R-:W-:Y:S01]  /*0290*/  FFMA R11, R14, R14, R11 ;  /* 0x0000000e0e0b7223 */ /* 0x000fe2000000000b */
[----:B------:R-:W-:Y:S01]  /*02a0*/  FFMA R10, R13, R13, R10 ;  /* 0x0000000d0d0a7223 */ /* 0x000fe2000000000a */
[----:B------:R-:W-:Y:S02]  /*02b0*/  HFMA2.MMA R13, -RZ, RZ, 1.625, 0 ;  /* 0x3e800000ff0d7435 */ /* 0x000fe400000001ff */
[----:B------:R-:W-:Y:S01]  /*02c0*/  FFMA R16, R16, R16, R11 ;  /* 0x0000001010107223 */ /* 0x000fe2000000000b */
[----:B------:R-:W-:-:S03]  /*02d0*/  FFMA R10, R15, R15, R10 ;  /* 0x0000000f0f0a7223 */ /* 0x000fc6000000000a */
[----:B------:R-:W-:-:S04]  /*02e0*/  FFMA R16, R17, R17, R16 ;  /* 0x0000001111107223 */ /* 0x000fc80000000010 */
[-C--:B------:R-:W-:Y:S01]  /*02f0*/  FFMA R10, R10, R13.reuse, 1 ;  /* 0x3f8000000a0a7423 */ /* 0x080fe2000000000d */
[----:B------:R-:W-:-:S03]  /*0300*/  FFMA R16, R16, R13, 1 ;  /* 0x3f80000010107423 */ /* 0x000fc6000000000d */
[----:B------:R-:W2:Y:S08]  /*0310*/  MUFU.SQRT R11, R10 ;  /* 0x0000000a000b7308 */ /* 0x000eb00000002000 */
[----:B------:R-:W3:Y:S01]  /*0320*/  MUFU.SQRT R12, R16 ;  /* 0x00000010000c7308 */ /* 0x000ee20000002000 */
[C---:B--2---:R-:W-:Y:S02]  /*0330*/  FSETP.GT.AND P0, PT, R11.reuse, 8.50705917302346158658e+37, PT ;  /* 0x7e8000000b00780b */ /* 0x044fe40003f04000 */
[----:B------:R-:W-:-:S02]  /*0340*/  FSETP.GEU.AND P2, PT, R11, 1.175494350822287508e-38, PT ;  /* 0x008000000b00780b */ /* 0x000fc40003f4e000 */
[C---:B---3--:R-:W-:Y:S02]  /*0350*/  FSETP.GT.AND P1, PT, R12.reuse, 8.50705917302346158658e+37, PT ;  /* 0x7e8000000c00780b */ /* 0x048fe40003f24000 */
[----:B------:R-:W-:-:S07]  /*0360*/  FSETP.GEU.AND P3, PT, R12, 1.175494350822287508e-38, PT ;  /* 0x008000000c00780b */ /* 0x000fce0003f6e000 */
[----:B------:R-:W-:-:S04]  /*0370*/  @P0 FMUL R11, R11, 0.25 ;  /* 0x3e8000000b0b0820 */ /* 0x000fc80000400000 */
[----:B------:R-:W-:Y:S01]  /*0380*/  @!P2 FMUL R11, R11, 16777216 ;  /* 0x4b8000000b0ba820 */ /* 0x000fe20000400000 */
[----:B------:R-:W-:-:S04]  /*0390*/  @P1 FMUL R12, R12, 0.25 ;  /* 0x3e8000000c0c1820 */ /* 0x000fc80000400000 */
[----:B------:R-:W-:Y:S01]  /*03a0*/  @!P3 FMUL R12, R12, 16777216 ;  /* 0x4b8000000c0cb820 */ /* 0x000fe20000400000 */
[----:B------:R-:W2:Y:S01]  /*03b0*/  MUFU.RCP R11, R11 ;  /* 0x0000000b000b7308 */ /* 0x000ea20000001000 */
[----:B------:R-:W-:-:S07]  /*03c0*/  @P0 FMUL R2, R2, 0.25 ;  /* 0x3e80000002020820 */ /* 0x000fce0000400000 */
[----:B------:R-:W3:Y:S01]  /*03d0*/  MUFU.RCP R12, R12 ;  /* 0x0000000c000c7308 */ /* 0x000ee20000001000 */
[----:B------:R-:W-:Y:S01]  /*03e0*/  @P1 FMUL R3, R3, 0.25 ;  /* 0x3e80000003031820 */ /* 0x000fe20000400000 */
[----:B------:R-:W-:-:S03]  /*03f0*/  @!P2 FMUL R2, R2, 16777216 ;  /* 0x4b8000000202a820 */ /* 0x000fc60000400000 */
[----:B------:R-:W-:Y:S01]  /*0400*/  @!P3 FMUL R3, R3, 16777216 ;  /* 0x4b8000000303b820 */ /* 0x000fe20000400000 */
[----:B--2---:R-:W-:-:S04]  /*0410*/  FMUL R13, R11, R2 ;  /* 0x000000020b0d7220 */ /* 0x004fc80000400000 */
[----:B----4-:R-:W-:Y:S01]  /*0420*/  FFMA R4, R13, R4, R8 ;  /* 0x000000040d047223 */ /* 0x010fe20000000008 */
[----:B---3--:R-:W-:Y:S01]  /*0430*/  FMUL R10, R12, R3 ;  /* 0x000000030c0a7220 */ /* 0x008fe20000400000 */
[----:B-1----:R-:W-:-:S04]  /*0440*/  IMAD.WIDE R2, R0, 0x4, R6 ;  /* 0x0000000400027825 */ /* 0x002fc800078e0206 */
[----:B------:R-:W-:Y:S01]  /*0450*/  FFMA R5, R10, R5, R9 ;  /* 0x000000050a057223 */ /* 0x000fe20000000009 */
[----:B------:R-:W-:Y:S06]  /*0460*/  @P4 EXIT ;  /* 0x000000000000494d */ /* 0x000fec0003800000 */
[----:B------:R-:W-:Y:S01]  /*0470*/  STG.E.64 desc[UR4][R2.64], R4 ;  /* 0x0000000402007986 */ /* 0x000fe2000c101b04 */
[----:B------:R-:W-:Y:S05]  /*0480*/  EXIT ;  /* 0x000000000000794d */ /* 0x000fea0003800000 */
.L_x_0:
[----:B------:R-:W-:-:S00]  /*0490*/  BRA `(.L_x_0) ;  /* 0xfffffffc00fc7947 */ /* 0x000fc0000383ffff */
[----:B------:R-:W-:-:S00]  /*04a0*/  NOP ;  /* 0x0000000000007918 */ /* 0x000fc00000000000 */
        /* <DEDUP_REMOVED lines=13> */
.L_x_1:


//--------------------- .nv.global.init           --------------------------
	.section	.nv.global.init,"aw",@progbits
.nv.global.init:
	.type		_$_str,@object
	.size		_$_str,(_$_str_$_2 - _$_str)
_$_str:
        /*0000*/ 	.byte	0x5f, 0x5f, 0x43, 0x55, 0x44, 0x41, 0x5f, 0x46, 0x54, 0x5a, 0x00
	.type		_$_str_$_2,@object
	.size		_$_str_$_2,(.L_1 - _$_str_$_2)
_$_str_$_2:
        /*000b*/ 	.byte	0x5f, 0x5f, 0x43, 0x55, 0x44, 0x41, 0x5f, 0x50, 0x52, 0x45, 0x43, 0x5f, 0x53, 0x51, 0x52, 0x54
        /*001b*/ 	.byte	0x00
.L_1:


//--------------------- .nv.constant0.triton_poi_fused_add_div_mean_mul_pow_sqrt_2 --------------------------
	.section	.nv.constant0.triton_poi_fused_add_div_mean_mul_pow_sqrt_2,"a",@progbits
	.sectionflags	@""
	.align	4
.nv.constant0.triton_poi_fused_add_div_mean_mul_pow_sqrt_2:
	.zero		564
